	.headerflags	@"EF_CUDA_TEXMODE_UNIFIED EF_CUDA_64BIT_ADDRESS EF_CUDA_SM89 EF_CUDA_VIRTUAL_SM(EF_CUDA_SM89)"
	.elftype	@"ET_EXEC"


//--------------------- .nv.info                  --------------------------
	.section	.nv.info,"",@"SHT_CUDA_INFO"
	.align	4


	//----- nvinfo : EIATTR_REGCOUNT
	.align		4
        /*0000*/ 	.byte	0x04, 0x2f
        /*0002*/ 	.short	(.L_1 - .L_0)
	.align		4
.L_0:
        /*0004*/ 	.word	index@(triton_per_fused_add_mul_pow_reciprocal_select_sum_unsqueeze_12)
        /*0008*/ 	.word	0x00000012


	//----- nvinfo : EIATTR_FRAME_SIZE
	.align		4
.L_1:
        /*000c*/ 	.byte	0x04, 0x11
        /*000e*/ 	.short	(.L_3 - .L_2)
	.align		4
.L_2:
        /*0010*/ 	.word	index@(triton_per_fused_add_mul_pow_reciprocal_select_sum_unsqueeze_12)
        /*0014*/ 	.word	0x00000000


	//----- nvinfo : EIATTR_MIN_STACK_SIZE
	.align		4
.L_3:
        /*0018*/ 	.byte	0x04, 0x12
        /*001a*/ 	.short	(.L_5 - .L_4)
	.align		4
.L_4:
        /*001c*/ 	.word	index@(triton_per_fused_add_mul_pow_reciprocal_select_sum_unsqueeze_12)
        /*0020*/ 	.word	0x00000000
.L_5:


//--------------------- .nv.info.triton_per_fused_add_mul_pow_reciprocal_select_sum_unsqueeze_12 --------------------------
	.section	.nv.info.triton_per_fused_add_mul_pow_reciprocal_select_sum_unsqueeze_12,"",@"SHT_CUDA_INFO"
	.sectionflags	@""
	.align	4


	//----- nvinfo : EIATTR_CUDA_API_VERSION
	.align		4
        /*0000*/ 	.byte	0x04, 0x37
        /*0002*/ 	.short	(.L_7 - .L_6)
.L_6:
        /*0004*/ 	.word	0x00000080


	//----- nvinfo : EIATTR_PARAM_CBANK
	.align		4
.L_7:
        /*0008*/ 	.byte	0x04, 0x0a
        /*000a*/ 	.short	(.L_9 - .L_8)
	.align		4
.L_8:
        /*000c*/ 	.word	index@(.nv.constant0.triton_per_fused_add_mul_pow_reciprocal_select_sum_unsqueeze_12)
        /*0010*/ 	.short	0x0160
        /*0012*/ 	.short	0x0028


	//----- nvinfo : EIATTR_CBANK_PARAM_SIZE
	.align		4
.L_9:
        /*0014*/ 	.byte	0x03, 0x19
        /*0016*/ 	.short	0x0028


	//----- nvinfo : EIATTR_KPARAM_INFO
	.align		4
        /*0018*/ 	.byte	0x04, 0x17
        /*001a*/ 	.short	(.L_11 - .L_10)
.L_10:
        /*001c*/ 	.word	0x00000000
        /*0020*/ 	.short	0x0004
        /*0022*/ 	.short	0x0020
        /*0024*/ 	.byte	0x00, 0xf4, 0x21, 0x00


	//----- nvinfo : EIATTR_KPARAM_INFO
	.align		4
.L_11:
        /*0028*/ 	.byte	0x04, 0x17
        /*002a*/ 	.short	(.L_13 - .L_12)
.L_12:
        /*002c*/ 	.word	0x00000000
        /*0030*/ 	.short	0x0003
        /*0032*/ 	.short	0x0018
        /*0034*/ 	.byte	0x00, 0xf0, 0x11, 0x00


	//----- nvinfo : EIATTR_KPARAM_INFO
	.align		4
.L_13:
        /*0038*/ 	.byte	0x04, 0x17
        /*003a*/ 	.short	(.L_15 - .L_14)
.L_14:
        /*003c*/ 	.word	0x00000000
        /*0040*/ 	.short	0x0002
        /*0042*/ 	.short	0x0010
        /*0044*/ 	.byte	0x00, 0xf4, 0x21, 0x00


	//----- nvinfo : EIATTR_KPARAM_INFO
	.align		4
.L_15:
        /*0048*/ 	.byte	0x04, 0x17
        /*004a*/ 	.short	(.L_17 - .L_16)
.L_16:
        /*004c*/ 	.word	0x00000000
        /*0050*/ 	.short	0x0001
        /*0052*/ 	.short	0x0008
        /*0054*/ 	.byte	0x00, 0xf4, 0x21, 0x00


	//----- nvinfo : EIATTR_KPARAM_INFO
	.align		4
.L_17:
        /*0058*/ 	.byte	0x04, 0x17
        /*005a*/ 	.short	(.L_19 - .L_18)
.L_18:
        /*005c*/ 	.word	0x00000000
        /*0060*/ 	.short	0x0000
        /*0062*/ 	.short	0x0000
        /*0064*/ 	.byte	0x00, 0xf4, 0x21, 0x00


	//----- nvinfo : EIATTR_MAXREG_COUNT
	.align		4
.L_19:
        /*0068*/ 	.byte	0x03, 0x1b
        /*006a*/ 	.short	0x00ff


	//----- nvinfo : EIATTR_COOP_GROUP_MASK_REGIDS
	.align		4
        /*006c*/ 	.byte	0x04, 0x29
        /*006e*/ 	.short	(.L_21 - .L_20)


	//   ....[0]....
.L_20:
        /*0070*/ 	.word	0xffffffff


	//   ....[1]....
        /*0074*/ 	.word	0xffffffff


	//   ....[2]....
        /*0078*/ 	.word	0xffffffff


	//   ....[3]....
        /*007c*/ 	.word	0xffffffff


	//   ....[4]....
        /*0080*/ 	.word	0xffffffff


	//   ....[5]....
        /*0084*/ 	.word	0xffffffff


	//----- nvinfo : EIATTR_COOP_GROUP_INSTR_OFFSETS
	.align		4
.L_21:
        /*0088*/ 	.byte	0x04, 0x28
        /*008a*/ 	.short	(.L_23 - .L_22)


	//   ....[0]....
.L_22:
        /*008c*/ 	.word	0x000000c0


	//   ....[1]....
        /*0090*/ 	.word	0x000000f0


	//   ....[2]....
        /*0094*/ 	.word	0x00000110


	//   ....[3]....
        /*0098*/ 	.word	0x00000130


	//   ....[4]....
        /*009c*/ 	.word	0x00000150


	//   ....[5]....
        /*00a0*/ 	.word	0x000001d0


	//----- nvinfo : EIATTR_EXIT_INSTR_OFFSETS
	.align		4
.L_23:
        /*00a4*/ 	.byte	0x04, 0x1c
        /*00a6*/ 	.short	(.L_25 - .L_24)


	//   ....[0]....
.L_24:
        /*00a8*/ 	.word	0x00000340


	//----- nvinfo : EIATTR_REQNTID
	.align		4
.L_25:
        /*00ac*/ 	.byte	0x04, 0x10
        /*00ae*/ 	.short	(.L_27 - .L_26)
.L_26:
        /*00b0*/ 	.word	0x00000040
        /*00b4*/ 	.word	0x00000001
        /*00b8*/ 	.word	0x00000001
.L_27:


//--------------------- .nv.callgraph             --------------------------
	.section	.nv.callgraph,"",@"SHT_CUDA_CALLGRAPH"
	.align	4
	.sectionentsize	8
	.align		4
        /*0000*/ 	.word	0x00000000
	.align		4
        /*0004*/ 	.word	0xffffffff
	.align		4
        /*0008*/ 	.word	0x00000000
	.align		4
        /*000c*/ 	.word	0xfffffffe
	.align		4
        /*0010*/ 	.word	0x00000000
	.align		4
        /*0014*/ 	.word	0xfffffffd
	.align		4
        /*0018*/ 	.word	0x00000000
	.align		4
        /*001c*/ 	.word	0xfffffffc


//--------------------- .nv.rel.action            --------------------------
	.section	.nv.rel.action,"",@"SHT_CUDA_RELOCINFO"
	.align	8
	.sectionentsize	8
        /*0000*/ 	.byte	0x73, 0x00, 0x00, 0x00, 0x00, 0x00, 0x00, 0x00, 0x00, 0x00, 0x00, 0x11, 0x25, 0x00, 0x05, 0x36


//--------------------- .nv.constant0.triton_per_fused_add_mul_pow_reciprocal_select_sum_unsqueeze_12 --------------------------
	.section	.nv.constant0.triton_per_fused_add_mul_pow_reciprocal_select_sum_unsqueeze_12,"a",@progbits
	.sectionflags	@""
	.align	4
.nv.constant0.triton_per_fused_add_mul_pow_reciprocal_select_sum_unsqueeze_12:
	.zero		392


//--------------------- .text.triton_per_fused_add_mul_pow_reciprocal_select_sum_unsqueeze_12 --------------------------
	.section	.text.triton_per_fused_add_mul_pow_reciprocal_select_sum_unsqueeze_12,"ax",@progbits
	.sectionflags	@"SHF_BARRIERS=1"
	.sectioninfo	@"SHI_REGISTERS=18"
	.align	128
        .global         triton_per_fused_add_mul_pow_reciprocal_select_sum_unsqueeze_12
        .type           triton_per_fused_add_mul_pow_reciprocal_select_sum_unsqueeze_12,@function
        .size           triton_per_fused_add_mul_pow_reciprocal_select_sum_unsqueeze_12,(.L_x_1 - triton_per_fused_add_mul_pow_reciprocal_select_sum_unsqueeze_12)
        .other          triton_per_fused_add_mul_pow_reciprocal_select_sum_unsqueeze_12,@"STO_CUDA_ENTRY STV_DEFAULT"
triton_per_fused_add_mul_pow_reciprocal_select_sum_unsqueeze_12:
.text.triton_per_fused_add_mul_pow_reciprocal_select_sum_unsqueeze_12:
[----:B------:R-:W-:Y:S02]  /*0000*/  MOV R1, c[0x0][0x28] ;  /* 0x00000a0000017a02 */ /* 0x000fe40000000f00 */
[----:B------:R-:W0:Y:S01]  /*0010*/  S2R R13, SR_TID.X ;  /* 0x00000000000d7919 */ /* 0x000e220000002100 */
[----:B------:R-:W-:Y:S01]  /*0020*/  MOV R15, 0x4 ;  /* 0x00000004000f7802 */ /* 0x000fe20000000f00 */
[----:B------:R-:W-:Y:S01]  /*0030*/  ULDC.64 UR4, c[0x0][0x118] ;  /* 0x0000460000047ab9 */ /* 0x000fe20000000a00 */
[----:B0-----:R-:W-:-:S05]  /*0040*/  LOP3.LUT R4, R13, 0x3f, RZ, 0xc0, !PT ;  /* 0x0000003f0d047812 */ /* 0x001fca00078ec0ff */
[----:B------:R-:W-:-:S05]  /*0050*/  IMAD.WIDE.U32 R2, R4, R15, c[0x0][0x168] ;  /* 0x00005a0004027625 */ /* 0x000fca00078e000f */
[----:B------:R0:W2:Y:S01]  /*0060*/  LDG.E R0, [R2.64+0x600] ;  /* 0x0006000402007981 */ /* 0x0000a2000c1e1900 */
[C---:B------:R-:W-:Y:S02]  /*0070*/  LOP3.LUT P0, RZ, R13.reuse, 0x1f, RZ, 0xc0, !PT ;  /* 0x0000001f0dff7812 */ /* 0x040fe4000780c0ff */
[----:B------:R-:W-:Y:S02]  /*0080*/  ISETP.GE.AND P1, PT, R13, 0x2, PT ;  /* 0x000000020d00780c */ /* 0x000fe40003f26270 */
[----:B0-----:R-:W-:-:S04]  /*0090*/  SHF.R.U32.HI R2, RZ, 0x3, R13 ;  /* 0x00000003ff027819 */ /* 0x001fc8000001160d */
[----:B------:R-:W-:Y:S01]  /*00a0*/  LOP3.LUT R3, R2, 0x4, RZ, 0xc0, !PT ;  /* 0x0000000402037812 */ /* 0x000fe200078ec0ff */
[----:B--2---:R-:W-:-:S06]  /*00b0*/  FMUL R5, R0, R0 ;  /* 0x0000000000057220 */ /* 0x004fcc0000400000 */
[----:B------:R-:W0:Y:S02]  /*00c0*/  SHFL.BFLY PT, R5, R5, 0x10, 0x1f ;  /* 0x0e001f0005057f89 */ /* 0x000e2400000e0000 */
[----:B0-----:R-:W-:Y:S01]  /*00d0*/  FFMA R6, R0, R0, R5 ;  /* 0x0000000000067223 */ /* 0x001fe20000000005 */
[----:B------:R-:W-:-:S04]  /*00e0*/  LOP3.LUT R5, R13, 0x1, RZ, 0xc0, !PT ;  /* 0x000000010d057812 */ /* 0x000fc800078ec0ff */
[----:B------:R-:W0:Y:S02]  /*00f0*/  SHFL.BFLY PT, R7, R6, 0x8, 0x1f ;  /* 0x0d001f0006077f89 */ /* 0x000e2400000e0000 */
[----:B0-----:R-:W-:-:S05]  /*0100*/  FADD R7, R6, R7 ;  /* 0x0000000706077221 */ /* 0x001fca0000000000 */
[----:B------:R-:W0:Y:S02]  /*0110*/  SHFL.BFLY PT, R8, R7, 0x4, 0x1f ;  /* 0x0c801f0007087f89 */ /* 0x000e2400000e0000 */
[----:B0-----:R-:W-:-:S05]  /*0120*/  FADD R8, R7, R8 ;  /* 0x0000000807087221 */ /* 0x001fca0000000000 */
[----:B------:R-:W0:Y:S02]  /*0130*/  SHFL.BFLY PT, R9, R8, 0x2, 0x1f ;  /* 0x0c401f0008097f89 */ /* 0x000e2400000e0000 */
[----:B0-----:R-:W-:-:S05]  /*0140*/  FADD R9, R8, R9 ;  /* 0x0000000908097221 */ /* 0x001fca0000000000 */
[----:B------:R-:W0:Y:S02]  /*0150*/  SHFL.BFLY PT, R10, R9, 0x1, 0x1f ;  /* 0x0c201f00090a7f89 */ /* 0x000e2400000e0000 */
[----:B0-----:R-:W-:-:S05]  /*0160*/  FADD R10, R9, R10 ;  /* 0x0000000a090a7221 */ /* 0x001fca0000000000 */
[----:B------:R0:W-:Y:S04]  /*0170*/  @!P0 STS [R3], R10 ;  /* 0x0000000a03008388 */ /* 0x0001e80000000800 */
[----:B------:R-:W-:Y:S01]  /*0180*/  BAR.SYNC.DEFER_BLOCKING 0x0 ;  /* 0x0000000000007b1d */ /* 0x000fe20000010000 */
[----:B------:R-:W-:-:S04]  /*0190*/  ISETP.NE.U32.AND P0, PT, R5, 0x1, PT ;  /* 0x000000010500780c */ /* 0x000fc80003f05070 */
[----:B------:R-:W-:Y:S02]  /*01a0*/  ISETP.LT.AND P0, PT, R13, 0x2, P0 ;  /* 0x000000020d00780c */ /* 0x000fe40000701270 */
[----:B0-----:R-:W-:Y:S01]  /*01b0*/  MOV R3, 0x3e800000 ;  /* 0x3e80000000037802 */ /* 0x001fe20000000f00 */
[----:B------:R-:W0:Y:S04]  /*01c0*/  @!P1 LDS R11, [R13.X4] ;  /* 0x000000000d0b9984 */ /* 0x000e280000004800 */
[----:B0-----:R-:W0:Y:S02]  /*01d0*/  SHFL.BFLY PT, R2, R11, 0x1, 0x1f ;  /* 0x0c201f000b027f89 */ /* 0x001e2400000e0000 */
[----:B0-----:R-:W-:-:S05]  /*01e0*/  FADD R2, R11, R2 ;  /* 0x000000020b027221 */ /* 0x001fca0000000000 */
[----:B------:R-:W-:Y:S04]  /*01f0*/  @P0 STS [R13.X4], R2 ;  /* 0x000000020d000388 */ /* 0x000fe80000004800 */
[----:B------:R-:W-:Y:S06]  /*0200*/  BAR.SYNC.DEFER_BLOCKING 0x0 ;  /* 0x0000000000007b1d */ /* 0x000fec0000010000 */
[----:B------:R-:W0:Y:S02]  /*0210*/  LDS R5, [RZ] ;  /* 0x00000000ff057984 */ /* 0x000e240000000800 */
[----:B0-----:R-:W-:-:S02]  /*0220*/  FADD R6, R5, 9.9999999392252902908e-09 ;  /* 0x322bcc7705067421 */ /* 0x001fc40000000000 */
[----:B------:R-:W-:Y:S03]  /*0230*/  BAR.SYNC.DEFER_BLOCKING 0x0 ;  /* 0x0000000000007b1d */ /* 0x000fe60000010000 */
[C---:B------:R-:W-:Y:S02]  /*0240*/  FSETP.GT.AND P1, PT, |R6|.reuse, 8.50705917302346158658e+37, PT ;  /* 0x7e8000000600780b */ /* 0x040fe40003f24200 */
[----:B------:R-:W-:Y:S02]  /*0250*/  FSETP.GEU.AND P0, PT, |R6|, 1.175494350822287508e-38, PT ;  /* 0x008000000600780b */ /* 0x000fe40003f0e200 */
[----:B------:R-:W-:-:S09]  /*0260*/  FSEL R3, R3, 1, P1 ;  /* 0x3f80000003037808 */ /* 0x000fd20000800000 */
[----:B------:R-:W-:Y:S01]  /*0270*/  @P1 FMUL R6, R6, 0.25 ;  /* 0x3e80000006061820 */ /* 0x000fe20000400000 */
[C---:B------:R-:W-:Y:S01]  /*0280*/  ISETP.NE.AND P1, PT, R4.reuse, RZ, PT ;  /* 0x000000ff0400720c */ /* 0x040fe20003f25270 */
[----:B------:R-:W-:Y:S01]  /*0290*/  @!P0 FMUL R3, R3, 16777216 ;  /* 0x4b80000003038820 */ /* 0x000fe20000400000 */
[----:B------:R-:W-:Y:S01]  /*02a0*/  IMAD.WIDE.U32 R4, R4, R15, c[0x0][0x170] ;  /* 0x00005c0004047625 */ /* 0x000fe200078e000f */
[----:B------:R-:W-:-:S06]  /*02b0*/  @!P0 FMUL R6, R6, 16777216 ;  /* 0x4b80000006068820 */ /* 0x000fcc0000400000 */
[----:B------:R-:W0:Y:S04]  /*02c0*/  MUFU.RCP R6, R6 ;  /* 0x0000000600067308 */ /* 0x000e280000001000 */
[----:B------:R-:W-:Y:S01]  /*02d0*/  @!P1 MOV R2, c[0x0][0x160] ;  /* 0x0000580000029a02 */ /* 0x000fe20000000f00 */
[----:B0-----:R-:W-:Y:S01]  /*02e0*/  FMUL R7, R6, R3 ;  /* 0x0000000306077220 */ /* 0x001fe20000400000 */
[----:B------:R-:W-:-:S03]  /*02f0*/  @!P1 MOV R3, c[0x0][0x164] ;  /* 0x0000590000039a02 */ /* 0x000fc60000000f00 */
[----:B------:R-:W-:Y:S02]  /*0300*/  FADD R9, R7, R7 ;  /* 0x0000000707097221 */ /* 0x000fe40000000000 */
[----:B------:R-:W-:Y:S02]  /*0310*/  @!P1 STG.E [R2.64], R7 ;  /* 0x0000000702009986 */ /* 0x000fe4000c101904 */
[----:B------:R-:W-:-:S05]  /*0320*/  FMUL R9, R0, R9 ;  /* 0x0000000900097220 */ /* 0x000fca0000400000 */
[----:B------:R-:W-:Y:S01]  /*0330*/  STG.E [R4.64], R9 ;  /* 0x0000000904007986 */ /* 0x000fe2000c101904 */
[----:B------:R-:W-:Y:S05]  /*0340*/  EXIT ;  /* 0x000000000000794d */ /* 0x000fea0003800000 */
.L_x_0:
[----:B------:R-:W-:-:S00]  /*0350*/  BRA `(.L_x_0) ;  /* 0xfffffff000007947 */ /* 0x000fc0000383ffff */
[----:B------:R-:W-:-:S00]  /*0360*/  NOP ;  /* 0x0000000000007918 */ /* 0x000fc00000000000 */
        /* <DEDUP_REMOVED lines=9> */
.L_x_1:


//--------------------- .nv.shared.triton_per_fused_add_mul_pow_reciprocal_select_sum_unsqueeze_12 --------------------------
	.section	.nv.shared.triton_per_fused_add_mul_pow_reciprocal_select_sum_unsqueeze_12,"aw",@nobits
	.sectionflags	@""
	.align	16
